	.headerflags	@"EF_CUDA_TEXMODE_UNIFIED EF_CUDA_64BIT_ADDRESS EF_CUDA_ACCELERATORS EF_CUDA_SM90 EF_CUDA_VIRTUAL_SM(EF_CUDA_SM90)"
	.elftype	@"ET_EXEC"


//--------------------- .nv.info                  --------------------------
	.section	.nv.info,"",@"SHT_CUDA_INFO"
	.align	4


	//----- nvinfo : EIATTR_REGCOUNT
	.align		4
        /*0000*/ 	.byte	0x04, 0x2f
        /*0002*/ 	.short	(.L_1 - .L_0)
	.align		4
.L_0:
        /*0004*/ 	.word	index@(triton_poi_fused_mul_silu_7)
        /*0008*/ 	.word	0x00000010


	//----- nvinfo : EIATTR_MIN_STACK_SIZE
	.align		4
.L_1:
        /*000c*/ 	.byte	0x04, 0x12
        /*000e*/ 	.short	(.L_3 - .L_2)
	.align		4
.L_2:
        /*0010*/ 	.word	index@(triton_poi_fused_mul_silu_7)
        /*0014*/ 	.word	0x00000000


	//----- nvinfo : EIATTR_FRAME_SIZE
	.align		4
.L_3:
        /*0018*/ 	.byte	0x04, 0x11
        /*001a*/ 	.short	(.L_5 - .L_4)
	.align		4
.L_4:
        /*001c*/ 	.word	index@(triton_poi_fused_mul_silu_7)
        /*0020*/ 	.word	0x00000000


	//----- nvinfo : EIATTR_MIN_STACK_SIZE
	.align		4
.L_5:
        /*0024*/ 	.byte	0x04, 0x12
        /*0026*/ 	.short	(.L_7 - .L_6)
	.align		4
.L_6:
        /*0028*/ 	.word	index@(triton_poi_fused_mul_silu_7)
        /*002c*/ 	.word	0x00000000
.L_7:


//--------------------- .nv.info.triton_poi_fused_mul_silu_7 --------------------------
	.section	.nv.info.triton_poi_fused_mul_silu_7,"",@"SHT_CUDA_INFO"
	.sectionflags	@""
	.align	4


	//----- nvinfo : EIATTR_CUDA_API_VERSION
	.align		4
        /*0000*/ 	.byte	0x04, 0x37
        /*0002*/ 	.short	(.L_9 - .L_8)
.L_8:
        /*0004*/ 	.word	0x0000007c


	//----- nvinfo : EIATTR_KPARAM_INFO
	.align		4
.L_9:
        /*0008*/ 	.byte	0x04, 0x17
        /*000a*/ 	.short	(.L_11 - .L_10)
.L_10:
        /*000c*/ 	.word	0x00000000
        /*0010*/ 	.short	0x0004
        /*0012*/ 	.short	0x0020
        /*0014*/ 	.byte	0x00, 0xf4, 0x21, 0x00


	//----- nvinfo : EIATTR_KPARAM_INFO
	.align		4
.L_11:
        /*0018*/ 	.byte	0x04, 0x17
        /*001a*/ 	.short	(.L_13 - .L_12)
.L_12:
        /*001c*/ 	.word	0x00000000
        /*0020*/ 	.short	0x0003
        /*0022*/ 	.short	0x0018
        /*0024*/ 	.byte	0x00, 0xf0, 0x11, 0x00


	//----- nvinfo : EIATTR_KPARAM_INFO
	.align		4
.L_13:
        /*0028*/ 	.byte	0x04, 0x17
        /*002a*/ 	.short	(.L_15 - .L_14)
.L_14:
        /*002c*/ 	.word	0x00000000
        /*0030*/ 	.short	0x0002
        /*0032*/ 	.short	0x0010
        /*0034*/ 	.byte	0x00, 0xf4, 0x21, 0x00


	//----- nvinfo : EIATTR_KPARAM_INFO
	.align		4
.L_15:
        /*0038*/ 	.byte	0x04, 0x17
        /*003a*/ 	.short	(.L_17 - .L_16)
.L_16:
        /*003c*/ 	.word	0x00000000
        /*0040*/ 	.short	0x0001
        /*0042*/ 	.short	0x0008
        /*0044*/ 	.byte	0x00, 0xf4, 0x21, 0x00


	//----- nvinfo : EIATTR_KPARAM_INFO
	.align		4
.L_17:
        /*0048*/ 	.byte	0x04, 0x17
        /*004a*/ 	.short	(.L_19 - .L_18)
.L_18:
        /*004c*/ 	.word	0x00000000
        /*0050*/ 	.short	0x0000
        /*0052*/ 	.short	0x0000
        /*0054*/ 	.byte	0x00, 0xf4, 0x21, 0x00


	//----- nvinfo : EIATTR_SPARSE_MMA_MASK
	.align		4
.L_19:
        /*0058*/ 	.byte	0x03, 0x50
        /*005a*/ 	.short	0x0000


	//----- nvinfo : EIATTR_MAXREG_COUNT
	.align		4
        /*005c*/ 	.byte	0x03, 0x1b
        /*005e*/ 	.short	0x00ff


	//----- nvinfo : EIATTR_EXIT_INSTR_OFFSETS
	.align		4
        /*0060*/ 	.byte	0x04, 0x1c
        /*0062*/ 	.short	(.L_21 - .L_20)


	//   ....[0]....
.L_20:
        /*0064*/ 	.word	0x00000340


	//   ....[1]....
        /*0068*/ 	.word	0x00000360


	//----- nvinfo : EIATTR_REQNTID
	.align		4
.L_21:
        /*006c*/ 	.byte	0x04, 0x10
        /*006e*/ 	.short	(.L_23 - .L_22)
.L_22:
        /*0070*/ 	.word	0x00000100
        /*0074*/ 	.word	0x00000001
        /*0078*/ 	.word	0x00000001


	//----- nvinfo : EIATTR_CBANK_PARAM_SIZE
	.align		4
.L_23:
        /*007c*/ 	.byte	0x03, 0x19
        /*007e*/ 	.short	0x0028


	//----- nvinfo : EIATTR_PARAM_CBANK
	.align		4
        /*0080*/ 	.byte	0x04, 0x0a
        /*0082*/ 	.short	(.L_25 - .L_24)
	.align		4
.L_24:
        /*0084*/ 	.word	index@(.nv.constant0.triton_poi_fused_mul_silu_7)
        /*0088*/ 	.short	0x0210
        /*008a*/ 	.short	0x0028


	//----- nvinfo : EIATTR_SW_WAR
	.align		4
.L_25:
        /*008c*/ 	.byte	0x04, 0x36
        /*008e*/ 	.short	(.L_27 - .L_26)
.L_26:
        /*0090*/ 	.word	0x00000008
.L_27:


//--------------------- .nv.callgraph             --------------------------
	.section	.nv.callgraph,"",@"SHT_CUDA_CALLGRAPH"
	.align	4
	.sectionentsize	8
	.align		4
        /*0000*/ 	.word	0x00000000
	.align		4
        /*0004*/ 	.word	0xffffffff
	.align		4
        /*0008*/ 	.word	0x00000000
	.align		4
        /*000c*/ 	.word	0xfffffffe
	.align		4
        /*0010*/ 	.word	0x00000000
	.align		4
        /*0014*/ 	.word	0xfffffffd
	.align		4
        /*0018*/ 	.word	0x00000000
	.align		4
        /*001c*/ 	.word	0xfffffffc


//--------------------- .text.triton_poi_fused_mul_silu_7 --------------------------
	.section	.text.triton_poi_fused_mul_silu_7,"ax",@progbits
	.align	128
        .global         triton_poi_fused_mul_silu_7
        .type           triton_poi_fused_mul_silu_7,@function
        .size           triton_poi_fused_mul_silu_7,(.L_x_1 - triton_poi_fused_mul_silu_7)
        .other          triton_poi_fused_mul_silu_7,@"STO_CUDA_ENTRY STV_DEFAULT"
triton_poi_fused_mul_silu_7:
.text.triton_poi_fused_mul_silu_7:
[----:B------:R-:W0:Y:S02]  /*0000*/  LDC R1, c[0x0][0x28] ;  /* 0x00000a00ff017b82 */ /* 0x000e240000000800 */
[----:B------:R-:W1:Y:S01]  /*0010*/  S2R R0, SR_TID.X ;  /* 0x0000000000007919 */ /* 0x000e620000002100 */
[----:B------:R-:W2:Y:S01]  /*0020*/  LDC.64 R2, c[0x0][0x210] ;  /* 0x00008400ff027b82 */ /* 0x000ea20000000a00 */
[----:B------:R-:W-:Y:S01]  /*0030*/  ULDC UR4, c[0x0][0x228] ;  /* 0x00008a0000047ab9 */ /* 0x000fe20000000800 */
[----:B------:R-:W-:Y:S01]  /*0040*/  CS2R R6, SRZ ;  /* 0x0000000000067805 */ /* 0x000fe2000001ff00 */
[----:B------:R-:W3:Y:S01]  /*0050*/  S2R R5, SR_CTAID.X ;  /* 0x0000000000057919 */ /* 0x000ee20000002500 */
[----:B-1----:R-:W-:-:S04]  /*0060*/  SHF.L.U32 R0, R0, 0x1, RZ ;  /* 0x0000000100007819 */ /* 0x002fc800000006ff */
[----:B------:R-:W-:-:S04]  /*0070*/  LOP3.LUT R0, R0, 0x1fe, RZ, 0xc0, !PT ;  /* 0x000001fe00007812 */ /* 0x000fc800078ec0ff */
[----:B---3--:R-:W-:Y:S02]  /*0080*/  LEA R0, R5, R0, 0x9 ;  /* 0x0000000005007211 */ /* 0x008fe400078e48ff */
[----:B------:R-:W1:Y:S02]  /*0090*/  LDC.64 R4, c[0x0][0x218] ;  /* 0x00008600ff047b82 */ /* 0x000e640000000a00 */
[C---:B------:R-:W-:Y:S01]  /*00a0*/  ISETP.GE.AND P0, PT, R0.reuse, UR4, PT ;  /* 0x0000000400007c0c */ /* 0x040fe2000bf06270 */
[----:B--2---:R-:W-:Y:S01]  /*00b0*/  IMAD.WIDE R2, R0, 0x2, R2 ;  /* 0x0000000200027825 */ /* 0x004fe200078e0202 */
[----:B------:R-:W-:-:S11]  /*00c0*/  ULDC.64 UR4, c[0x0][0x208] ;  /* 0x0000820000047ab9 */ /* 0x000fd60000000a00 */
[----:B------:R-:W2:Y:S01]  /*00d0*/  @!P0 LDG.E R6, desc[UR4][R2.64] ;  /* 0x0000000402068981 */ /* 0x000ea2000c1e1900 */
[----:B-1----:R-:W-:-:S05]  /*00e0*/  IMAD.WIDE R4, R0, 0x2, R4 ;  /* 0x0000000200047825 */ /* 0x002fca00078e0204 */
[----:B------:R1:W3:Y:S01]  /*00f0*/  @!P0 LDG.E R7, desc[UR4][R4.64] ;  /* 0x0000000404078981 */ /* 0x0002e2000c1e1900 */
[----:B--2---:R-:W-:Y:S02]  /*0100*/  HADD2.F32 R8, -RZ, R6.H0_H0 ;  /* 0x20000006ff087230 */ /* 0x004fe40000004100 */
[----:B------:R-:W-:-:S03]  /*0110*/  HADD2.F32 R6, -RZ, R6.H1_H1 ;  /* 0x30000006ff067230 */ /* 0x000fc60000004100 */
[----:B------:R-:W-:Y:S02]  /*0120*/  FADD R9, RZ, -R8 ;  /* 0x80000008ff097221 */ /* 0x000fe40000000000 */
[----:B------:R-:W-:Y:S02]  /*0130*/  FADD R10, RZ, -R6 ;  /* 0x80000006ff0a7221 */ /* 0x000fe40000000000 */
[----:B------:R-:W-:Y:S02]  /*0140*/  FMUL R9, R9, 1.4426950216293334961 ;  /* 0x3fb8aa3b09097820 */ /* 0x000fe40000400000 */
[----:B------:R-:W-:-:S03]  /*0150*/  FMUL R10, R10, 1.4426950216293334961 ;  /* 0x3fb8aa3b0a0a7820 */ /* 0x000fc60000400000 */
[----:B------:R-:W-:Y:S02]  /*0160*/  FSETP.GEU.AND P1, PT, R9, -126, PT ;  /* 0xc2fc00000900780b */ /* 0x000fe40003f2e000 */
[----:B------:R-:W-:-:S11]  /*0170*/  FSETP.GEU.AND P2, PT, R10, -126, PT ;  /* 0xc2fc00000a00780b */ /* 0x000fd60003f4e000 */
[----:B------:R-:W-:Y:S02]  /*0180*/  @!P1 FMUL R9, R9, 0.5 ;  /* 0x3f00000009099820 */ /* 0x000fe40000400000 */
[----:B------:R-:W-:Y:S02]  /*0190*/  @!P2 FMUL R10, R10, 0.5 ;  /* 0x3f0000000a0aa820 */ /* 0x000fe40000400000 */
[----:B------:R-:W2:Y:S08]  /*01a0*/  MUFU.EX2 R2, R9 ;  /* 0x0000000900027308 */ /* 0x000eb00000000800 */
[----:B------:R4:W5:Y:S01]  /*01b0*/  MUFU.EX2 R3, R10 ;  /* 0x0000000a00037308 */ /* 0x0009620000000800 */
[----:B--2---:R-:W-:Y:S01]  /*01c0*/  @!P1 FMUL R2, R2, R2 ;  /* 0x0000000202029220 */ /* 0x004fe20000400000 */
[----:B----4-:R-:W-:-:S03]  /*01d0*/  HFMA2.MMA R10, -RZ, RZ, 1.625, 0 ;  /* 0x3e800000ff0a7435 */ /* 0x010fc600000001ff */
[----:B-1----:R-:W-:Y:S01]  /*01e0*/  FADD R5, R2, 1 ;  /* 0x3f80000002057421 */ /* 0x002fe20000000000 */
[----:B-----5:R-:W-:-:S04]  /*01f0*/  @!P2 FMUL R3, R3, R3 ;  /* 0x000000030303a220 */ /* 0x020fc80000400000 */
[----:B------:R-:W-:Y:S01]  /*0200*/  FSETP.GT.AND P1, PT, R5, 8.50705917302346158658e+37, PT ;  /* 0x7e8000000500780b */ /* 0x000fe20003f24000 */
[----:B------:R-:W-:-:S03]  /*0210*/  FADD R11, R3, 1 ;  /* 0x3f800000030b7421 */ /* 0x000fc60000000000 */
[----:B------:R-:W-:Y:S01]  /*0220*/  FSEL R4, R10, 1, P1 ;  /* 0x3f8000000a047808 */ /* 0x000fe20000800000 */
[----:B------:R-:W1:Y:S01]  /*0230*/  LDC.64 R2, c[0x0][0x220] ;  /* 0x00008800ff027b82 */ /* 0x000e620000000a00 */
[----:B------:R-:W-:-:S04]  /*0240*/  FSETP.GT.AND P2, PT, R11, 8.50705917302346158658e+37, PT ;  /* 0x7e8000000b00780b */ /* 0x000fc80003f44000 */
[----:B------:R-:W-:-:S03]  /*0250*/  FSEL R10, R10, 1, P2 ;  /* 0x3f8000000a0a7808 */ /* 0x000fc60001000000 */
[----:B------:R-:W-:-:S06]  /*0260*/  @P1 FMUL R5, R5, 0.25 ;  /* 0x3e80000005051820 */ /* 0x000fcc0000400000 */
[----:B------:R-:W2:Y:S01]  /*0270*/  MUFU.RCP R5, R5 ;  /* 0x0000000500057308 */ /* 0x000ea20000001000 */
[----:B------:R-:W-:-:S07]  /*0280*/  @P2 FMUL R11, R11, 0.25 ;  /* 0x3e8000000b0b2820 */ /* 0x000fce0000400000 */
[----:B------:R-:W4:Y:S01]  /*0290*/  MUFU.RCP R11, R11 ;  /* 0x0000000b000b7308 */ /* 0x000f220000001000 */
[----:B-1----:R-:W-:-:S04]  /*02a0*/  IMAD.WIDE R2, R0, 0x2, R2 ;  /* 0x0000000200027825 */ /* 0x002fc800078e0202 */
[----:B--2---:R-:W-:Y:S01]  /*02b0*/  FMUL R9, R5, R4 ;  /* 0x0000000405097220 */ /* 0x004fe20000400000 */
[----:B---3--:R-:W-:Y:S02]  /*02c0*/  HADD2.F32 R4, -RZ, R7.H0_H0 ;  /* 0x20000007ff047230 */ /* 0x008fe40000004100 */
[----:B------:R-:W-:Y:S02]  /*02d0*/  HADD2.F32 R7, -RZ, R7.H1_H1 ;  /* 0x30000007ff077230 */ /* 0x000fe40000004100 */
[----:B------:R-:W-:Y:S01]  /*02e0*/  FMUL R9, R8, R9 ;  /* 0x0000000908097220 */ /* 0x000fe20000400000 */
[----:B----4-:R-:W-:-:S03]  /*02f0*/  FMUL R13, R11, R10 ;  /* 0x0000000a0b0d7220 */ /* 0x010fc60000400000 */
[----:B------:R-:W-:Y:S01]  /*0300*/  FMUL R4, R4, R9 ;  /* 0x0000000904047220 */ /* 0x000fe20000400000 */
[----:B------:R-:W-:-:S04]  /*0310*/  FMUL R6, R6, R13 ;  /* 0x0000000d06067220 */ /* 0x000fc80000400000 */
[----:B------:R-:W-:-:S05]  /*0320*/  FMUL R7, R7, R6 ;  /* 0x0000000607077220 */ /* 0x000fca0000400000 */
[----:B------:R-:W-:Y:S01]  /*0330*/  F2FP.F16.F32.PACK_AB R7, R7, R4 ;  /* 0x000000040707723e */ /* 0x000fe200000000ff */
[----:B------:R-:W-:Y:S06]  /*0340*/  @P0 EXIT ;  /* 0x000000000000094d */ /* 0x000fec0003800000 */
[----:B------:R-:W-:Y:S01]  /*0350*/  STG.E desc[UR4][R2.64], R7 ;  /* 0x0000000702007986 */ /* 0x000fe2000c101904 */
[----:B------:R-:W-:Y:S05]  /*0360*/  EXIT ;  /* 0x000000000000794d */ /* 0x000fea0003800000 */
.L_x_0:
[----:B------:R-:W-:-:S00]  /*0370*/  BRA `(.L_x_0) ;  /* 0xfffffffc00fc7947 */ /* 0x000fc0000383ffff */
[----:B------:R-:W-:-:S00]  /*0380*/  NOP ;  /* 0x0000000000007918 */ /* 0x000fc00000000000 */
[----:B------:R-:W-:-:S00]  /*0390*/  NOP ;  /* 0x0000000000007918 */ /* 0x000fc00000000000 */
[----:B------:R-:W-:-:S00]  /*03a0*/  NOP ;  /* 0x0000000000007918 */ /* 0x000fc00000000000 */
[----:B------:R-:W-:-:S00]  /*03b0*/  NOP ;  /* 0x0000000000007918 */ /* 0x000fc00000000000 */
[----:B------:R-:W-:-:S00]  /*03c0*/  NOP ;  /* 0x0000000000007918 */ /* 0x000fc00000000000 */
[----:B------:R-:W-:-:S00]  /*03d0*/  NOP ;  /* 0x0000000000007918 */ /* 0x000fc00000000000 */
[----:B------:R-:W-:-:S00]  /*03e0*/  NOP ;  /* 0x0000000000007918 */ /* 0x000fc00000000000 */
[----:B------:R-:W-:-:S00]  /*03f0*/  NOP ;  /* 0x0000000000007918 */ /* 0x000fc00000000000 */
.L_x_1:


//--------------------- .nv.constant0.triton_poi_fused_mul_silu_7 --------------------------
	.section	.nv.constant0.triton_poi_fused_mul_silu_7,"a",@progbits
	.sectionflags	@""
	.align	4
.nv.constant0.triton_poi_fused_mul_silu_7:
	.zero		568
